	.headerflags	@"EF_CUDA_TEXMODE_UNIFIED EF_CUDA_64BIT_ADDRESS EF_CUDA_SM86 EF_CUDA_VIRTUAL_SM(EF_CUDA_SM86)"
	.elftype	@"ET_EXEC"


//--------------------- .nv.info                  --------------------------
	.section	.nv.info,"",@"SHT_CUDA_INFO"
	.align	4


	//----- nvinfo : EIATTR_REGCOUNT
	.align		4
        /*0000*/ 	.byte	0x04, 0x2f
        /*0002*/ 	.short	(.L_2 - .L_1)
	.align		4
.L_1:
        /*0004*/ 	.word	index@(triton_red_fused_add_mul_native_layer_norm_1)
        /*0008*/ 	.word	0x00000026


	//----- nvinfo : EIATTR_MIN_STACK_SIZE
	.align		4
.L_2:
        /*000c*/ 	.byte	0x04, 0x12
        /*000e*/ 	.short	(.L_4 - .L_3)
	.align		4
.L_3:
        /*0010*/ 	.word	index@(triton_red_fused_add_mul_native_layer_norm_1)
        /*0014*/ 	.word	0x00000000


	//----- nvinfo : EIATTR_FRAME_SIZE
	.align		4
.L_4:
        /*0018*/ 	.byte	0x04, 0x11
        /*001a*/ 	.short	(.L_6 - .L_5)
	.align		4
.L_5:
        /*001c*/ 	.word	index@(triton_red_fused_add_mul_native_layer_norm_1)
        /*0020*/ 	.word	0x00000000


	//----- nvinfo : EIATTR_MIN_STACK_SIZE
	.align		4
.L_6:
        /*0024*/ 	.byte	0x04, 0x12
        /*0026*/ 	.short	(.L_8 - .L_7)
	.align		4
.L_7:
        /*0028*/ 	.word	index@(triton_red_fused_add_mul_native_layer_norm_1)
        /*002c*/ 	.word	0x00000000
.L_8:


//--------------------- .nv.info.triton_red_fused_add_mul_native_layer_norm_1 --------------------------
	.section	.nv.info.triton_red_fused_add_mul_native_layer_norm_1,"",@"SHT_CUDA_INFO"
	.sectionflags	@""
	.align	4


	//----- nvinfo : EIATTR_CUDA_API_VERSION
	.align		4
        /*0000*/ 	.byte	0x04, 0x37
        /*0002*/ 	.short	(.L_10 - .L_9)
.L_9:
        /*0004*/ 	.word	0x0000007c


	//----- nvinfo : EIATTR_SW2861232_WAR
	.align		4
.L_10:
        /*0008*/ 	.byte	0x01, 0x35
	.zero		2


	//----- nvinfo : EIATTR_PARAM_CBANK
	.align		4
        /*000c*/ 	.byte	0x04, 0x0a
        /*000e*/ 	.short	(.L_12 - .L_11)
	.align		4
.L_11:
        /*0010*/ 	.word	index@(.nv.constant0.triton_red_fused_add_mul_native_layer_norm_1)
        /*0014*/ 	.short	0x0160
        /*0016*/ 	.short	0x0030


	//----- nvinfo : EIATTR_CBANK_PARAM_SIZE
	.align		4
.L_12:
        /*0018*/ 	.byte	0x03, 0x19
        /*001a*/ 	.short	0x0030


	//----- nvinfo : EIATTR_KPARAM_INFO
	.align		4
        /*001c*/ 	.byte	0x04, 0x17
        /*001e*/ 	.short	(.L_14 - .L_13)
.L_13:
        /*0020*/ 	.word	0x00000000
        /*0024*/ 	.short	0x0006
        /*0026*/ 	.short	0x0028
        /*0028*/ 	.byte	0x00, 0xf4, 0x21, 0x00


	//----- nvinfo : EIATTR_KPARAM_INFO
	.align		4
.L_14:
        /*002c*/ 	.byte	0x04, 0x17
        /*002e*/ 	.short	(.L_16 - .L_15)
.L_15:
        /*0030*/ 	.word	0x00000000
        /*0034*/ 	.short	0x0005
        /*0036*/ 	.short	0x0024
        /*0038*/ 	.byte	0x00, 0xf0, 0x11, 0x00


	//----- nvinfo : EIATTR_KPARAM_INFO
	.align		4
.L_16:
        /*003c*/ 	.byte	0x04, 0x17
        /*003e*/ 	.short	(.L_18 - .L_17)
.L_17:
        /*0040*/ 	.word	0x00000000
        /*0044*/ 	.short	0x0004
        /*0046*/ 	.short	0x0020
        /*0048*/ 	.byte	0x00, 0xf0, 0x11, 0x00


	//----- nvinfo : EIATTR_KPARAM_INFO
	.align		4
.L_18:
        /*004c*/ 	.byte	0x04, 0x17
        /*004e*/ 	.short	(.L_20 - .L_19)
.L_19:
        /*0050*/ 	.word	0x00000000
        /*0054*/ 	.short	0x0003
        /*0056*/ 	.short	0x0018
        /*0058*/ 	.byte	0x00, 0xf4, 0x21, 0x00


	//----- nvinfo : EIATTR_KPARAM_INFO
	.align		4
.L_20:
        /*005c*/ 	.byte	0x04, 0x17
        /*005e*/ 	.short	(.L_22 - .L_21)
.L_21:
        /*0060*/ 	.word	0x00000000
        /*0064*/ 	.short	0x0002
        /*0066*/ 	.short	0x0010
        /*0068*/ 	.byte	0x00, 0xf4, 0x21, 0x00


	//----- nvinfo : EIATTR_KPARAM_INFO
	.align		4
.L_22:
        /*006c*/ 	.byte	0x04, 0x17
        /*006e*/ 	.short	(.L_24 - .L_23)
.L_23:
        /*0070*/ 	.word	0x00000000
        /*0074*/ 	.short	0x0001
        /*0076*/ 	.short	0x0008
        /*0078*/ 	.byte	0x00, 0xf4, 0x21, 0x00


	//----- nvinfo : EIATTR_KPARAM_INFO
	.align		4
.L_24:
        /*007c*/ 	.byte	0x04, 0x17
        /*007e*/ 	.short	(.L_26 - .L_25)
.L_25:
        /*0080*/ 	.word	0x00000000
        /*0084*/ 	.short	0x0000
        /*0086*/ 	.short	0x0000
        /*0088*/ 	.byte	0x00, 0xf4, 0x21, 0x00


	//----- nvinfo : EIATTR_MAXREG_COUNT
	.align		4
.L_26:
        /*008c*/ 	.byte	0x03, 0x1b
        /*008e*/ 	.short	0x0080


	//----- nvinfo : EIATTR_COOP_GROUP_MASK_REGIDS
	.align		4
        /*0090*/ 	.byte	0x04, 0x29
        /*0092*/ 	.short	(.L_28 - .L_27)


	//   ....[0]....
.L_27:
        /*0094*/ 	.word	0xffffffff


	//   ....[1]....
        /*0098*/ 	.word	0xffffffff


	//   ....[2]....
        /*009c*/ 	.word	0xffffffff


	//   ....[3]....
        /*00a0*/ 	.word	0xffffffff


	//   ....[4]....
        /*00a4*/ 	.word	0xffffffff


	//   ....[5]....
        /*00a8*/ 	.word	0xffffffff


	//   ....[6]....
        /*00ac*/ 	.word	0xffffffff


	//   ....[7]....
        /*00b0*/ 	.word	0xffffffff


	//   ....[8]....
        /*00b4*/ 	.word	0xffffffff


	//   ....[9]....
        /*00b8*/ 	.word	0xffffffff


	//   ....[10]....
        /*00bc*/ 	.word	0xffffffff


	//   ....[11]....
        /*00c0*/ 	.word	0xffffffff


	//   ....[12]....
        /*00c4*/ 	.word	0xffffffff


	//   ....[13]....
        /*00c8*/ 	.word	0xffffffff


	//   ....[14]....
        /*00cc*/ 	.word	0xffffffff


	//   ....[15]....
        /*00d0*/ 	.word	0xffffffff


	//   ....[16]....
        /*00d4*/ 	.word	0xffffffff


	//   ....[17]....
        /*00d8*/ 	.word	0xffffffff


	//   ....[18]....
        /*00dc*/ 	.word	0xffffffff


	//   ....[19]....
        /*00e0*/ 	.word	0xffffffff


	//   ....[20]....
        /*00e4*/ 	.word	0xffffffff


	//   ....[21]....
        /*00e8*/ 	.word	0xffffffff


	//   ....[22]....
        /*00ec*/ 	.word	0xffffffff


	//   ....[23]....
        /*00f0*/ 	.word	0xffffffff


	//   ....[24]....
        /*00f4*/ 	.word	0xffffffff


	//   ....[25]....
        /*00f8*/ 	.word	0xffffffff


	//   ....[26]....
        /*00fc*/ 	.word	0xffffffff


	//----- nvinfo : EIATTR_COOP_GROUP_INSTR_OFFSETS
	.align		4
.L_28:
        /*0100*/ 	.byte	0x04, 0x28
        /*0102*/ 	.short	(.L_30 - .L_29)


	//   ....[0]....
.L_29:
        /*0104*/ 	.word	0x000004c0


	//   ....[1]....
        /*0108*/ 	.word	0x000006a0


	//   ....[2]....
        /*010c*/ 	.word	0x00000750


	//   ....[3]....
        /*0110*/ 	.word	0x000007a0


	//   ....[4]....
        /*0114*/ 	.word	0x00000800


	//   ....[5]....
        /*0118*/ 	.word	0x000008a0


	//   ....[6]....
        /*011c*/ 	.word	0x000008f0


	//   ....[7]....
        /*0120*/ 	.word	0x00000950


	//   ....[8]....
        /*0124*/ 	.word	0x00000a00


	//   ....[9]....
        /*0128*/ 	.word	0x00000a40


	//   ....[10]....
        /*012c*/ 	.word	0x00000ad0


	//   ....[11]....
        /*0130*/ 	.word	0x00000b40


	//   ....[12]....
        /*0134*/ 	.word	0x00000ba0


	//   ....[13]....
        /*0138*/ 	.word	0x00000c80


	//   ....[14]....
        /*013c*/ 	.word	0x00000cf0


	//   ....[15]....
        /*0140*/ 	.word	0x00000e10


	//   ....[16]....
        /*0144*/ 	.word	0x00000e20


	//   ....[17]....
        /*0148*/ 	.word	0x00000e30


	//   ....[18]....
        /*014c*/ 	.word	0x00000e70


	//   ....[19]....
        /*0150*/ 	.word	0x00000f80


	//   ....[20]....
        /*0154*/ 	.word	0x00001000


	//   ....[21]....
        /*0158*/ 	.word	0x00001030


	//   ....[22]....
        /*015c*/ 	.word	0x00001090


	//   ....[23]....
        /*0160*/ 	.word	0x00001130


	//   ....[24]....
        /*0164*/ 	.word	0x00001180


	//   ....[25]....
        /*0168*/ 	.word	0x00001250


	//   ....[26]....
        /*016c*/ 	.word	0x000012b0


	//----- nvinfo : EIATTR_EXIT_INSTR_OFFSETS
	.align		4
.L_30:
        /*0170*/ 	.byte	0x04, 0x1c
        /*0172*/ 	.short	(.L_32 - .L_31)


	//   ....[0]....
.L_31:
        /*0174*/ 	.word	0x00001c70


	//   ....[1]....
        /*0178*/ 	.word	0x00001c90


	//----- nvinfo : EIATTR_REQNTID
	.align		4
.L_32:
        /*017c*/ 	.byte	0x04, 0x10
        /*017e*/ 	.short	(.L_34 - .L_33)
.L_33:
        /*0180*/ 	.word	0x00000200
        /*0184*/ 	.word	0x00000001
        /*0188*/ 	.word	0x00000001
.L_34:


//--------------------- .nv.callgraph             --------------------------
	.section	.nv.callgraph,"",@"SHT_CUDA_CALLGRAPH"
	.align	4
	.sectionentsize	8
	.align		4
        /*0000*/ 	.word	0x00000000
	.align		4
        /*0004*/ 	.word	0xffffffff
	.align		4
        /*0008*/ 	.word	0x00000000
	.align		4
        /*000c*/ 	.word	0xfffffffe
	.align		4
        /*0010*/ 	.word	0x00000000
	.align		4
        /*0014*/ 	.word	0xfffffffd
	.align		4
        /*0018*/ 	.word	0x00000000
	.align		4
        /*001c*/ 	.word	0xfffffffc


//--------------------- .nv.rel.action            --------------------------
	.section	.nv.rel.action,"",@"SHT_CUDA_RELOCINFO"
	.align	8
	.sectionentsize	8
        /*0000*/ 	.byte	0x73, 0x00, 0x00, 0x00, 0x00, 0x00, 0x00, 0x00, 0x00, 0x00, 0x00, 0x11, 0x25, 0x00, 0x05, 0x36


//--------------------- .nv.constant4             --------------------------
	.section	.nv.constant4,"a",@progbits
	.align	8
	.align		8
.nv.constant4:
        /*0000*/ 	.dword	_$_str


//--------------------- .nv.constant0.triton_red_fused_add_mul_native_layer_norm_1 --------------------------
	.section	.nv.constant0.triton_red_fused_add_mul_native_layer_norm_1,"a",@progbits
	.sectionflags	@""
	.align	4
.nv.constant0.triton_red_fused_add_mul_native_layer_norm_1:
	.zero		400


//--------------------- .text.triton_red_fused_add_mul_native_layer_norm_1 --------------------------
	.section	.text.triton_red_fused_add_mul_native_layer_norm_1,"ax",@progbits
	.sectionflags	@"SHF_BARRIERS=1"
	.sectioninfo	@"SHI_REGISTERS=38"
	.align	128
        .global         triton_red_fused_add_mul_native_layer_norm_1
        .type           triton_red_fused_add_mul_native_layer_norm_1,@function
        .size           triton_red_fused_add_mul_native_layer_norm_1,(.L_x_1 - triton_red_fused_add_mul_native_layer_norm_1)
        .other          triton_red_fused_add_mul_native_layer_norm_1,@"STO_CUDA_ENTRY STV_DEFAULT"
triton_red_fused_add_mul_native_layer_norm_1:
.text.triton_red_fused_add_mul_native_layer_norm_1:
[----:B------:R-:W-:Y:S02]  /*0000*/  MOV R1, c[0x0][0x28] ;  /* 0x00000a0000017a02 */ /* 0x000fe40000000f00 */
[----:B------:R-:W0:Y:S01]  /*0010*/  S2R R15, SR_TID.X ;  /* 0x00000000000f7919 */ /* 0x000e220000002100 */
[----:B------:R-:W-:Y:S01]  /*0020*/  MOV R3, 0x2 ;  /* 0x0000000200037802 */ /* 0x000fe20000000f00 */
[----:B------:R-:W-:Y:S01]  /*0030*/  CS2R R10, SRZ ;  /* 0x00000000000a7805 */ /* 0x000fe2000001ff00 */
[----:B------:R-:W-:Y:S01]  /*0040*/  ULDC.64 UR4, c[0x0][0x118] ;  /* 0x0000460000047ab9 */ /* 0x000fe20000000a00 */
[----:B------:R-:W1:Y:S01]  /*0050*/  S2R R0, SR_CTAID.X ;  /* 0x0000000000007919 */ /* 0x000e620000002500 */
[----:B------:R-:W-:Y:S01]  /*0060*/  CS2R R8, SRZ ;  /* 0x0000000000087805 */ /* 0x000fe2000001ff00 */
[----:B0-----:R-:W-:-:S04]  /*0070*/  SHF.L.U32 R16, R15, 0x2, RZ ;  /* 0x000000020f107819 */ /* 0x001fc800000006ff */
[----:B------:R-:W-:Y:S02]  /*0080*/  LOP3.LUT R16, R16, 0x7fc, RZ, 0xc0, !PT ;  /* 0x000007fc10107812 */ /* 0x000fe400078ec0ff */
[----:B-1----:R-:W-:Y:S02]  /*0090*/  ISETP.GE.AND P2, PT, R0, 0x1010, PT ;  /* 0x000010100000780c */ /* 0x002fe40003f46270 */
[----:B------:R-:W-:Y:S01]  /*00a0*/  LOP3.LUT R13, R16, 0x800, RZ, 0xfc, !PT ;  /* 0x00000800100d7812 */ /* 0x000fe200078efcff */
[----:B------:R-:W-:-:S03]  /*00b0*/  IMAD R12, R0, 0xc00, R16 ;  /* 0x00000c00000c7824 */ /* 0x000fc600078e0210 */
[----:B------:R-:W-:Y:S01]  /*00c0*/  ISETP.LT.U32.AND P0, PT, R13, 0xc00, PT ;  /* 0x00000c000d00780c */ /* 0x000fe20003f01070 */
[----:B------:R-:W-:Y:S02]  /*00d0*/  IMAD R14, R0, 0xc00, R13 ;  /* 0x00000c00000e7824 */ /* 0x000fe400078e020d */
[----:B------:R-:W-:Y:S01]  /*00e0*/  IMAD.WIDE R4, R12, R3, c[0x0][0x160] ;  /* 0x000058000c047625 */ /* 0x000fe200078e0203 */
[----:B------:R-:W-:-:S03]  /*00f0*/  ISETP.LT.U32.AND.EX P0, PT, RZ, RZ, !P2, P0 ;  /* 0x000000ffff00720c */ /* 0x000fc60005701100 */
[----:B------:R-:W-:Y:S01]  /*0100*/  IMAD.WIDE R6, R14, R3, c[0x0][0x160] ;  /* 0x000058000e067625 */ /* 0x000fe200078e0203 */
[----:B------:R-:W2:Y:S09]  /*0110*/  @!P2 LDG.E.EL.64 R10, [R4.64] ;  /* 0x00000004040aa981 */ /* 0x000eb2000c2e1b00 */
[----:B------:R-:W3:Y:S01]  /*0120*/  @P0 LDG.E.EL.64 R8, [R6.64] ;  /* 0x0000000406080981 */ /* 0x000ee2000c2e1b00 */
[----:B------:R-:W-:-:S04]  /*0130*/  ISETP.LT.AND P1, PT, R0, 0x1010, PT ;  /* 0x000010100000780c */ /* 0x000fc80003f21270 */
[----:B------:R-:W-:-:S05]  /*0140*/  SEL R26, RZ, 0x3f800000, !P1 ;  /* 0x3f800000ff1a7807 */ /* 0x000fca0004800000 */
[----:B------:R-:W-:-:S05]  /*0150*/  FADD R21, R26, 1 ;  /* 0x3f8000001a157421 */ /* 0x000fca0000000000 */
[----:B------:R-:W-:Y:S02]  /*0160*/  FSEL R26, R21, R26, P0 ;  /* 0x0000001a151a7208 */ /* 0x000fe40000000000 */
[----:B------:R-:W-:Y:S03]  /*0170*/  MUFU.RCP R21, R21 ;  /* 0x0000001500157308 */ /* 0x000fe60000001000 */
[C---:B------:R-:W-:Y:S01]  /*0180*/  FADD R25, R26.reuse, R26 ;  /* 0x0000001a1a197221 */ /* 0x040fe20000000000 */
[----:B------:R-:W-:-:S03]  /*0190*/  FMUL R29, R26, 16777216 ;  /* 0x4b8000001a1d7820 */ /* 0x000fc60000400000 */
[C---:B------:R-:W-:Y:S01]  /*01a0*/  FADD R23, R26.reuse, R25 ;  /* 0x000000191a177221 */ /* 0x040fe20000000000 */
[C---:B------:R-:W-:Y:S01]  /*01b0*/  FMUL R0, R25.reuse, 16777216 ;  /* 0x4b80000019007820 */ /* 0x040fe20000400000 */
[----:B------:R-:W-:Y:S02]  /*01c0*/  FSETP.GEU.AND P1, PT, R25, 1.175494350822287508e-38, PT ;  /* 0x008000001900780b */ /* 0x000fe40003f2e000 */
[----:B------:R-:W-:Y:S01]  /*01d0*/  FADD R22, R26, R23 ;  /* 0x000000171a167221 */ /* 0x000fe20000000000 */
[C---:B------:R-:W-:Y:S01]  /*01e0*/  FMUL R2, R23.reuse, 16777216 ;  /* 0x4b80000017027820 */ /* 0x040fe20000400000 */
[----:B------:R-:W-:Y:S02]  /*01f0*/  FSEL R0, R0, R25, !P1 ;  /* 0x0000001900007208 */ /* 0x000fe40004800000 */
[C---:B------:R-:W-:Y:S01]  /*0200*/  FMUL R27, R22.reuse, 16777216 ;  /* 0x4b800000161b7820 */ /* 0x040fe20000400000 */
[----:B------:R-:W-:Y:S01]  /*0210*/  FSETP.GEU.AND P4, PT, R22, 1.175494350822287508e-38, PT ;  /* 0x008000001600780b */ /* 0x000fe20003f8e000 */
[----:B------:R-:W0:Y:S01]  /*0220*/  MUFU.RCP R20, R0 ;  /* 0x0000000000147308 */ /* 0x000e220000001000 */
[----:B------:R-:W-:-:S02]  /*0230*/  FSETP.GEU.AND P3, PT, R23, 1.175494350822287508e-38, PT ;  /* 0x008000001700780b */ /* 0x000fc40003f6e000 */
[----:B------:R-:W-:Y:S02]  /*0240*/  FSEL R27, R27, R22, !P4 ;  /* 0x000000161b1b7208 */ /* 0x000fe40006000000 */
[----:B------:R-:W-:Y:S02]  /*0250*/  FSEL R2, R2, R23, !P3 ;  /* 0x0000001702027208 */ /* 0x000fe40005800000 */
[CC--:B------:R-:W-:Y:S02]  /*0260*/  FSEL R31, R29.reuse, R26.reuse, !P1 ;  /* 0x0000001a1d1f7208 */ /* 0x0c0fe40004800000 */
[----:B------:R-:W1:Y:S01]  /*0270*/  MUFU.RCP R27, R27 ;  /* 0x0000001b001b7308 */ /* 0x000e620000001000 */
[CC--:B------:R-:W-:Y:S02]  /*0280*/  FSEL R35, R29.reuse, R26.reuse, !P3 ;  /* 0x0000001a1d237208 */ /* 0x0c0fe40005800000 */
[----:B------:R-:W-:Y:S02]  /*0290*/  FSEL R32, R29, R26, !P4 ;  /* 0x0000001a1d207208 */ /* 0x000fe40006000000 */
[----:B------:R-:W-:Y:S01]  /*02a0*/  FSETP.NEU.AND P1, PT, R25, RZ, PT ;  /* 0x000000ff1900720b */ /* 0x000fe20003f2d000 */
[----:B0-----:R-:W-:-:S02]  /*02b0*/  FMUL R20, R20, R31 ;  /* 0x0000001f14147220 */ /* 0x001fc40000400000 */
[----:B------:R-:W0:Y:S01]  /*02c0*/  MUFU.RCP R24, R2 ;  /* 0x0000000200187308 */ /* 0x000e220000001000 */
[----:B------:R-:W-:Y:S01]  /*02d0*/  FSETP.NEU.AND P3, PT, R22, RZ, PT ;  /* 0x000000ff1600720b */ /* 0x000fe20003f6d000 */
[----:B-1----:R-:W-:-:S05]  /*02e0*/  FMUL R27, R27, R32 ;  /* 0x000000201b1b7220 */ /* 0x002fca0000400000 */
[----:B------:R-:W-:Y:S01]  /*02f0*/  FSEL R27, R27, RZ, P3 ;  /* 0x000000ff1b1b7208 */ /* 0x000fe20001800000 */
[----:B0-----:R-:W-:Y:S01]  /*0300*/  FMUL R24, R24, R35 ;  /* 0x0000002318187220 */ /* 0x001fe20000400000 */
[----:B--2---:R-:W-:Y:S02]  /*0310*/  SHF.L.U32 R33, R10, 0x10, RZ ;  /* 0x000000100a217819 */ /* 0x004fe400000006ff */
[----:B------:R-:W-:Y:S02]  /*0320*/  SHF.L.U32 R30, R11, 0x10, RZ ;  /* 0x000000100b1e7819 */ /* 0x000fe400000006ff */
[----:B------:R-:W-:Y:S02]  /*0330*/  FSEL R33, R33, RZ, !P2 ;  /* 0x000000ff21217208 */ /* 0x000fe40005000000 */
[----:B------:R-:W-:Y:S02]  /*0340*/  FSEL R30, R30, RZ, !P2 ;  /* 0x000000ff1e1e7208 */ /* 0x000fe40005000000 */
[----:B------:R-:W-:-:S02]  /*0350*/  PRMT R10, R10, 0x7632, R10 ;  /* 0x000076320a0a7816 */ /* 0x000fc4000000000a */
[----:B---3--:R-:W-:Y:S02]  /*0360*/  SHF.L.U32 R0, R8, 0x10, RZ ;  /* 0x0000001008007819 */ /* 0x008fe400000006ff */
[----:B------:R-:W-:Y:S02]  /*0370*/  SHF.L.U32 R29, R9, 0x10, RZ ;  /* 0x00000010091d7819 */ /* 0x000fe400000006ff */
[----:B------:R-:W-:Y:S01]  /*0380*/  PRMT R11, R11, 0x7632, R11 ;  /* 0x000076320b0b7816 */ /* 0x000fe2000000000b */
[----:B------:R-:W-:Y:S01]  /*0390*/  FADD R2, -R33, R0 ;  /* 0x0000000021027221 */ /* 0x000fe20000000100 */
[----:B------:R-:W-:Y:S02]  /*03a0*/  SHF.L.U32 R10, R10, 0x10, RZ ;  /* 0x000000100a0a7819 */ /* 0x000fe400000006ff */
[----:B------:R-:W-:Y:S01]  /*03b0*/  SHF.L.U32 R11, R11, 0x10, RZ ;  /* 0x000000100b0b7819 */ /* 0x000fe200000006ff */
[----:B------:R-:W-:Y:S01]  /*03c0*/  FFMA R28, R2, R21, R33 ;  /* 0x00000015021c7223 */ /* 0x000fe20000000021 */
[----:B------:R-:W-:-:S03]  /*03d0*/  PRMT R9, R9, 0x7632, R9 ;  /* 0x0000763209097816 */ /* 0x000fc60000000009 */
[----:B------:R-:W-:Y:S01]  /*03e0*/  FADD R31, R0, -R28 ;  /* 0x8000001c001f7221 */ /* 0x000fe20000000000 */
[----:B------:R-:W-:Y:S01]  /*03f0*/  FADD R0, -R30, R29 ;  /* 0x0000001d1e007221 */ /* 0x000fe20000000100 */
[----:B------:R-:W-:Y:S02]  /*0400*/  FSEL R28, R28, R33, P0 ;  /* 0x000000211c1c7208 */ /* 0x000fe40000000000 */
[----:B------:R-:W-:Y:S01]  /*0410*/  PRMT R33, R8, 0x7632, R33 ;  /* 0x0000763208217816 */ /* 0x000fe20000000021 */
[----:B------:R-:W-:-:S03]  /*0420*/  FFMA R32, R21, R0, R30 ;  /* 0x0000000015207223 */ /* 0x000fc6000000001e */
[----:B------:R-:W-:Y:S01]  /*0430*/  SHF.L.U32 R33, R33, 0x10, RZ ;  /* 0x0000001021217819 */ /* 0x000fe200000006ff */
[----:B------:R-:W-:Y:S01]  /*0440*/  FADD R29, R29, -R32 ;  /* 0x800000201d1d7221 */ /* 0x000fe20000000000 */
[----:B------:R-:W-:Y:S02]  /*0450*/  FSEL R8, R32, R30, P0 ;  /* 0x0000001e20087208 */ /* 0x000fe40000000000 */
[----:B------:R-:W-:Y:S01]  /*0460*/  FSEL R30, R10, RZ, !P2 ;  /* 0x000000ff0a1e7208 */ /* 0x000fe20005000000 */
[----:B------:R-:W-:Y:S01]  /*0470*/  FFMA R10, R2, R31, RZ ;  /* 0x0000001f020a7223 */ /* 0x000fe200000000ff */
[----:B------:R-:W-:Y:S01]  /*0480*/  FSEL R32, R11, RZ, !P2 ;  /* 0x000000ff0b207208 */ /* 0x000fe20005000000 */
[----:B------:R-:W-:Y:S01]  /*0490*/  FFMA R29, R0, R29, RZ ;  /* 0x0000001d001d7223 */ /* 0x000fe200000000ff */
[----:B------:R-:W-:Y:S01]  /*04a0*/  SHF.L.U32 R11, R9, 0x10, RZ ;  /* 0x00000010090b7819 */ /* 0x000fe200000006ff */
[----:B------:R-:W-:Y:S01]  /*04b0*/  FADD R2, -R30, R33 ;  /* 0x000000211e027221 */ /* 0x000fe20000000100 */
[----:B------:R-:W0:Y:S02]  /*04c0*/  SHFL.BFLY PT, R9, R22, 0x10, 0x1f ;  /* 0x0e001f0016097f89 */ /* 0x000e2400000e0000 */
[----:B------:R-:W-:Y:S01]  /*04d0*/  FSEL R29, R29, RZ, P0 ;  /* 0x000000ff1d1d7208 */ /* 0x000fe20000000000 */
[----:B------:R-:W-:Y:S01]  /*04e0*/  FFMA R31, R21, R2, R30 ;  /* 0x00000002151f7223 */ /* 0x000fe2000000001e */
[----:B------:R-:W-:-:S03]  /*04f0*/  FADD R0, -R32, R11 ;  /* 0x0000000b20007221 */ /* 0x000fc60000000100 */
[----:B------:R-:W-:Y:S01]  /*0500*/  FADD R33, R33, -R31 ;  /* 0x8000001f21217221 */ /* 0x000fe20000000000 */
[----:B------:R-:W-:Y:S01]  /*0510*/  FSEL R31, R31, R30, P0 ;  /* 0x0000001e1f1f7208 */ /* 0x000fe20000000000 */
[----:B------:R-:W-:Y:S02]  /*0520*/  FFMA R21, R21, R0, R32 ;  /* 0x0000000015157223 */ /* 0x000fe40000000020 */
[----:B------:R-:W-:Y:S02]  /*0530*/  FFMA R33, R2, R33, RZ ;  /* 0x0000002102217223 */ /* 0x000fe400000000ff */
[----:B------:R-:W-:Y:S01]  /*0540*/  FADD R35, R11, -R21 ;  /* 0x800000150b237221 */ /* 0x000fe20000000000 */
[----:B------:R-:W-:Y:S01]  /*0550*/  FSEL R11, R20, RZ, P1 ;  /* 0x000000ff140b7208 */ /* 0x000fe20000800000 */
[----:B------:R-:W-:Y:S01]  /*0560*/  FADD R31, -R28, R31 ;  /* 0x0000001f1c1f7221 */ /* 0x000fe20000000100 */
[----:B------:R-:W-:Y:S01]  /*0570*/  FSEL R32, R21, R32, P0 ;  /* 0x0000002015207208 */ /* 0x000fe20000000000 */
[----:B------:R-:W-:Y:S01]  /*0580*/  FADD R10, R10, R33 ;  /* 0x000000210a0a7221 */ /* 0x000fe20000000000 */
[----:B------:R-:W-:Y:S01]  /*0590*/  FSETP.NEU.AND P1, PT, R23, RZ, PT ;  /* 0x000000ff1700720b */ /* 0x000fe20003f2d000 */
[C---:B------:R-:W-:Y:S01]  /*05a0*/  FMUL R21, R31.reuse, R31 ;  /* 0x0000001f1f157220 */ /* 0x040fe20000400000 */
[----:B------:R-:W-:Y:S01]  /*05b0*/  FFMA R31, R31, R11, R28 ;  /* 0x0000000b1f1f7223 */ /* 0x000fe2000000001c */
[----:B------:R-:W-:Y:S01]  /*05c0*/  FFMA R0, R0, R35, RZ ;  /* 0x0000002300007223 */ /* 0x000fe200000000ff */
[----:B------:R-:W-:Y:S01]  /*05d0*/  FSEL R10, R10, RZ, P0 ;  /* 0x000000ff0a0a7208 */ /* 0x000fe20000000000 */
[----:B------:R-:W-:Y:S01]  /*05e0*/  FMUL R21, R26, R21 ;  /* 0x000000151a157220 */ /* 0x000fe20000400000 */
[----:B------:R-:W-:Y:S01]  /*05f0*/  FADD R8, R8, -R31 ;  /* 0x8000001f08087221 */ /* 0x000fe20000000000 */
[----:B0-----:R-:W-:Y:S01]  /*0600*/  FADD R2, R22, R9 ;  /* 0x0000000916027221 */ /* 0x001fe20000000000 */
[----:B------:R-:W-:Y:S01]  /*0610*/  FSEL R24, R24, RZ, P1 ;  /* 0x000000ff18187208 */ /* 0x000fe20000800000 */
[----:B------:R-:W-:Y:S01]  /*0620*/  FFMA R10, R11, R21, R10 ;  /* 0x000000150b0a7223 */ /* 0x000fe2000000000a */
[----:B------:R-:W-:Y:S01]  /*0630*/  FMUL R20, R8, R8 ;  /* 0x0000000808147220 */ /* 0x000fe20000400000 */
[C---:B------:R-:W-:Y:S01]  /*0640*/  FMUL R21, R2.reuse, 0.25 ;  /* 0x3e80000002157820 */ /* 0x040fe20000400000 */
[----:B------:R-:W-:Y:S01]  /*0650*/  FSETP.GEU.AND P4, PT, |R2|, 1.175494350822287508e-38, PT ;  /* 0x008000000200780b */ /* 0x000fe20003f8e200 */
[----:B------:R-:W-:Y:S01]  /*0660*/  FADD R29, R29, R10 ;  /* 0x0000000a1d1d7221 */ /* 0x000fe20000000000 */
[----:B------:R-:W-:Y:S01]  /*0670*/  FMUL R20, R25, R20 ;  /* 0x0000001419147220 */ /* 0x000fe20000400000 */
[----:B------:R-:W-:Y:S01]  /*0680*/  FFMA R31, R8, R24, R31 ;  /* 0x00000018081f7223 */ /* 0x000fe2000000001f */
[----:B------:R-:W-:Y:S01]  /*0690*/  FSETP.GT.AND P1, PT, |R2|, 8.50705917302346158658e+37, PT ;  /* 0x7e8000000200780b */ /* 0x000fe20003f24200 */
[----:B------:R-:W0:Y:S01]  /*06a0*/  SHFL.BFLY PT, R11, R2, 0x8, 0x1f ;  /* 0x0d001f00020b7f89 */ /* 0x000e2200000e0000 */
[----:B------:R-:W-:Y:S01]  /*06b0*/  FFMA R29, R24, R20, R29 ;  /* 0x00000014181d7223 */ /* 0x000fe2000000001d */
[----:B------:R-:W-:Y:S01]  /*06c0*/  FADD R32, R32, -R31 ;  /* 0x8000001f20207221 */ /* 0x000fe20000000000 */
[----:B------:R-:W-:-:S02]  /*06d0*/  FSEL R24, R21, R2, P1 ;  /* 0x0000000215187208 */ /* 0x000fc40000800000 */
[----:B------:R-:W-:Y:S01]  /*06e0*/  FSEL R0, R0, RZ, P0 ;  /* 0x000000ff00007208 */ /* 0x000fe20000000000 */
[C---:B------:R-:W-:Y:S01]  /*06f0*/  FMUL R10, R32.reuse, R32 ;  /* 0x00000020200a7220 */ /* 0x040fe20000400000 */
[----:B------:R-:W-:Y:S01]  /*0700*/  FFMA R8, R32, R27, R31 ;  /* 0x0000001b20087223 */ /* 0x000fe2000000001f */
[----:B------:R-:W-:Y:S01]  /*0710*/  @!P4 FMUL R24, R24, 16777216 ;  /* 0x4b8000001818c820 */ /* 0x000fe20000400000 */
[----:B------:R-:W-:Y:S01]  /*0720*/  FSETP.NEU.AND P3, PT, R2, RZ, PT ;  /* 0x000000ff0200720b */ /* 0x000fe20003f6d000 */
[----:B------:R-:W-:Y:S01]  /*0730*/  FADD R0, R0, R29 ;  /* 0x0000001d00007221 */ /* 0x000fe20000000000 */
[----:B------:R-:W-:Y:S01]  /*0740*/  FMUL R10, R23, R10 ;  /* 0x0000000a170a7220 */ /* 0x000fe20000400000 */
[----:B------:R-:W1:Y:S01]  /*0750*/  SHFL.BFLY PT, R21, R8, 0x10, 0x1f ;  /* 0x0e001f0008157f89 */ /* 0x000e6200000e0000 */
[----:B------:R-:W-:Y:S01]  /*0760*/  @P1 FMUL R9, R9, 0.25 ;  /* 0x3e80000009091820 */ /* 0x000fe20000400000 */
[----:B------:R-:W2:Y:S01]  /*0770*/  MUFU.RCP R24, R24 ;  /* 0x0000001800187308 */ /* 0x000ea20000001000 */
[----:B------:R-:W-:-:S02]  /*0780*/  FFMA R27, R27, R10, R0 ;  /* 0x0000000a1b1b7223 */ /* 0x000fc40000000000 */
[----:B------:R-:W-:-:S03]  /*0790*/  @!P4 FMUL R9, R9, 16777216 ;  /* 0x4b8000000909c820 */ /* 0x000fc60000400000 */
[----:B------:R-:W3:Y:S01]  /*07a0*/  SHFL.BFLY PT, R20, R27, 0x10, 0x1f ;  /* 0x0e001f001b147f89 */ /* 0x000ee200000e0000 */
[----:B0-----:R-:W-:-:S04]  /*07b0*/  FADD R0, R2, R11 ;  /* 0x0000000b02007221 */ /* 0x001fc80000000000 */
[C---:B------:R-:W-:Y:S01]  /*07c0*/  FMUL R25, R0.reuse, 0.25 ;  /* 0x3e80000000197820 */ /* 0x040fe20000400000 */
[----:B------:R-:W-:Y:S01]  /*07d0*/  FSETP.GEU.AND P4, PT, |R0|, 1.175494350822287508e-38, PT ;  /* 0x008000000000780b */ /* 0x000fe20003f8e200 */
[----:B--2---:R-:W-:Y:S01]  /*07e0*/  FMUL R10, R24, R9 ;  /* 0x00000009180a7220 */ /* 0x004fe20000400000 */
[----:B------:R-:W-:Y:S01]  /*07f0*/  FSETP.GT.AND P1, PT, |R0|, 8.50705917302346158658e+37, PT ;  /* 0x7e8000000000780b */ /* 0x000fe20003f24200 */
[----:B------:R-:W0:Y:S03]  /*0800*/  SHFL.BFLY PT, R9, R0, 0x4, 0x1f ;  /* 0x0c801f0000097f89 */ /* 0x000e2600000e0000 */
[----:B------:R-:W-:Y:S01]  /*0810*/  FSEL R23, R10, RZ, P3 ;  /* 0x000000ff0a177208 */ /* 0x000fe20001800000 */
[----:B-1----:R-:W-:Y:S01]  /*0820*/  FADD R21, -R8, R21 ;  /* 0x0000001508157221 */ /* 0x002fe20000000100 */
[----:B------:R-:W-:Y:S02]  /*0830*/  FSEL R24, R25, R0, P1 ;  /* 0x0000000019187208 */ /* 0x000fe40000800000 */
[----:B------:R-:W-:Y:S01]  /*0840*/  FSETP.NEU.AND P3, PT, R0, RZ, PT ;  /* 0x000000ff0000720b */ /* 0x000fe20003f6d000 */
[C---:B------:R-:W-:Y:S01]  /*0850*/  FMUL R25, R21.reuse, R21 ;  /* 0x0000001515197220 */ /* 0x040fe20000400000 */
[----:B------:R-:W-:Y:S01]  /*0860*/  FFMA R10, R21, R23, R8 ;  /* 0x00000017150a7223 */ /* 0x000fe20000000008 */
[----:B------:R-:W-:Y:S01]  /*0870*/  @!P4 FMUL R24, R24, 16777216 ;  /* 0x4b8000001818c820 */ /* 0x000fe20000400000 */
[----:B---3--:R-:W-:Y:S01]  /*0880*/  FADD R20, R27, R20 ;  /* 0x000000141b147221 */ /* 0x008fe20000000000 */
[----:B------:R-:W-:-:S02]  /*0890*/  FMUL R25, R22, R25 ;  /* 0x0000001916197220 */ /* 0x000fc40000400000 */
[----:B------:R-:W1:Y:S01]  /*08a0*/  SHFL.BFLY PT, R21, R10, 0x8, 0x1f ;  /* 0x0d001f000a157f89 */ /* 0x000e6200000e0000 */
[----:B------:R-:W-:Y:S01]  /*08b0*/  @P1 FMUL R11, R11, 0.25 ;  /* 0x3e8000000b0b1820 */ /* 0x000fe20000400000 */
[----:B------:R-:W2:Y:S01]  /*08c0*/  MUFU.RCP R24, R24 ;  /* 0x0000001800187308 */ /* 0x000ea20000001000 */
[----:B------:R-:W-:Y:S02]  /*08d0*/  FFMA R20, R23, R25, R20 ;  /* 0x0000001917147223 */ /* 0x000fe40000000014 */
[----:B------:R-:W-:-:S03]  /*08e0*/  @!P4 FMUL R11, R11, 16777216 ;  /* 0x4b8000000b0bc820 */ /* 0x000fc60000400000 */
[----:B------:R-:W3:Y:S01]  /*08f0*/  SHFL.BFLY PT, R23, R20, 0x8, 0x1f ;  /* 0x0d001f0014177f89 */ /* 0x000ee200000e0000 */
[----:B0-----:R-:W-:-:S04]  /*0900*/  FADD R8, R0, R9 ;  /* 0x0000000900087221 */ /* 0x001fc80000000000 */
[C---:B------:R-:W-:Y:S01]  /*0910*/  FMUL R25, R8.reuse, 0.25 ;  /* 0x3e80000008197820 */ /* 0x040fe20000400000 */
[C---:B------:R-:W-:Y:S02]  /*0920*/  FSETP.GEU.AND P4, PT, |R8|.reuse, 1.175494350822287508e-38, PT ;  /* 0x008000000800780b */ /* 0x040fe40003f8e200 */
[----:B------:R-:W-:Y:S01]  /*0930*/  FSETP.GT.AND P1, PT, |R8|, 8.50705917302346158658e+37, PT ;  /* 0x7e8000000800780b */ /* 0x000fe20003f24200 */
[----:B--2---:R-:W-:Y:S02]  /*0940*/  FMUL R22, R24, R11 ;  /* 0x0000000b18167220 */ /* 0x004fe40000400000 */
[----:B------:R-:W0:Y:S01]  /*0950*/  SHFL.BFLY PT, R11, R8, 0x2, 0x1f ;  /* 0x0c401f00080b7f89 */ /* 0x000e2200000e0000 */
[----:B------:R-:W-:Y:S02]  /*0960*/  FSEL R24, R25, R8, P1 ;  /* 0x0000000819187208 */ /* 0x000fe40000800000 */
[----:B------:R-:W-:Y:S01]  /*0970*/  FSEL R22, R22, RZ, P3 ;  /* 0x000000ff16167208 */ /* 0x000fe20001800000 */
[----:B-1----:R-:W-:Y:S01]  /*0980*/  FADD R21, -R10, R21 ;  /* 0x000000150a157221 */ /* 0x002fe20000000100 */
[----:B------:R-:W-:-:S03]  /*0990*/  FSETP.NEU.AND P3, PT, R8, RZ, PT ;  /* 0x000000ff0800720b */ /* 0x000fc60003f6d000 */
[C---:B------:R-:W-:Y:S01]  /*09a0*/  FMUL R25, R21.reuse, R21 ;  /* 0x0000001515197220 */ /* 0x040fe20000400000 */
[----:B------:R-:W-:Y:S01]  /*09b0*/  FFMA R10, R21, R22, R10 ;  /* 0x00000016150a7223 */ /* 0x000fe2000000000a */
[----:B------:R-:W-:Y:S01]  /*09c0*/  @!P4 FMUL R24, R24, 16777216 ;  /* 0x4b8000001818c820 */ /* 0x000fe20000400000 */
[----:B------:R-:W-:Y:S01]  /*09d0*/  @P1 FMUL R9, R9, 0.25 ;  /* 0x3e80000009091820 */ /* 0x000fe20000400000 */
[----:B---3--:R-:W-:Y:S01]  /*09e0*/  FADD R23, R20, R23 ;  /* 0x0000001714177221 */ /* 0x008fe20000000000 */
[----:B------:R-:W-:Y:S01]  /*09f0*/  FMUL R25, R2, R25 ;  /* 0x0000001902197220 */ /* 0x000fe20000400000 */
[----:B------:R-:W1:Y:S01]  /*0a00*/  SHFL.BFLY PT, R21, R10, 0x4, 0x1f ;  /* 0x0c801f000a157f89 */ /* 0x000e6200000e0000 */
[----:B------:R-:W-:Y:S01]  /*0a10*/  @!P4 FMUL R9, R9, 16777216 ;  /* 0x4b8000000909c820 */ /* 0x000fe20000400000 */
[----:B------:R-:W2:Y:S01]  /*0a20*/  MUFU.RCP R24, R24 ;  /* 0x0000001800187308 */ /* 0x000ea20000001000 */
[----:B------:R-:W-:-:S05]  /*0a30*/  FFMA R23, R22, R25, R23 ;  /* 0x0000001916177223 */ /* 0x000fca0000000017 */
[----:B------:R-:W3:Y:S01]  /*0a40*/  SHFL.BFLY PT, R20, R23, 0x4, 0x1f ;  /* 0x0c801f0017147f89 */ /* 0x000ee200000e0000 */
[----:B0-----:R-:W-:-:S04]  /*0a50*/  FADD R2, R8, R11 ;  /* 0x0000000b08027221 */ /* 0x001fc80000000000 */
[C---:B------:R-:W-:Y:S01]  /*0a60*/  FMUL R25, R2.reuse, 0.25 ;  /* 0x3e80000002197820 */ /* 0x040fe20000400000 */
[C---:B------:R-:W-:Y:S02]  /*0a70*/  FSETP.GEU.AND P4, PT, |R2|.reuse, 1.175494350822287508e-38, PT ;  /* 0x008000000200780b */ /* 0x040fe40003f8e200 */
[----:B------:R-:W-:Y:S01]  /*0a80*/  FSETP.GT.AND P1, PT, |R2|, 8.50705917302346158658e+37, PT ;  /* 0x7e8000000200780b */ /* 0x000fe20003f24200 */
[----:B--2---:R-:W-:-:S03]  /*0a90*/  FMUL R9, R24, R9 ;  /* 0x0000000918097220 */ /* 0x004fc60000400000 */
[----:B------:R-:W-:Y:S02]  /*0aa0*/  FSEL R24, R25, R2, P1 ;  /* 0x0000000219187208 */ /* 0x000fe40000800000 */
[----:B------:R-:W-:Y:S01]  /*0ab0*/  FSEL R22, R9, RZ, P3 ;  /* 0x000000ff09167208 */ /* 0x000fe20001800000 */
[----:B-1----:R-:W-:Y:S01]  /*0ac0*/  FADD R21, -R10, R21 ;  /* 0x000000150a157221 */ /* 0x002fe20000000100 */
[----:B------:R-:W0:Y:S03]  /*0ad0*/  SHFL.BFLY PT, R9, R2, 0x1, 0x1f ;  /* 0x0c201f0002097f89 */ /* 0x000e2600000e0000 */
        /* <DEDUP_REMOVED lines=9> */
[----:B------:R-:W-:Y:S01]  /*0b70*/  FFMA R23, R22, R25, R23 ;  /* 0x0000001916177223 */ /* 0x000fe20000000017 */
[----:B------:R-:W-:-:S02]  /*0b80*/  FSETP.NEU.AND P1, PT, R2, RZ, PT ;  /* 0x000000ff0200720b */ /* 0x000fc40003f2d000 */
[----:B------:R-:W-:Y:S02]  /*0b90*/  SHF.R.U32.HI R22, RZ, 0x3, R15 ;  /* 0x00000003ff167819 */ /* 0x000fe4000001160f */
[----:B------:R-:W3:Y:S01]  /*0ba0*/  SHFL.BFLY PT, R20, R23, 0x2, 0x1f ;  /* 0x0c401f0017147f89 */ /* 0x000ee200000e0000 */
[----:B------:R-:W-:Y:S01]  /*0bb0*/  ISETP.GE.AND P4, PT, R15, 0x10, PT ;  /* 0x000000100f00780c */ /* 0x000fe20003f86270 */
[----:B0-----:R-:W-:Y:S01]  /*0bc0*/  FADD R0, R2, R9 ;  /* 0x0000000902007221 */ /* 0x001fe20000000000 */
[----:B--2---:R-:W-:-:S03]  /*0bd0*/  FMUL R11, R24, R11 ;  /* 0x0000000b180b7220 */ /* 0x004fc60000400000 */
[C---:B------:R-:W-:Y:S01]  /*0be0*/  FMUL R27, R0.reuse, 0.25 ;  /* 0x3e800000001b7820 */ /* 0x040fe20000400000 */
[----:B------:R-:W-:Y:S02]  /*0bf0*/  FSETP.GEU.AND P3, PT, |R0|, 1.175494350822287508e-38, PT ;  /* 0x008000000000780b */ /* 0x000fe40003f6e200 */
[----:B------:R-:W-:Y:S01]  /*0c00*/  FSEL R11, R11, RZ, P1 ;  /* 0x000000ff0b0b7208 */ /* 0x000fe20000800000 */
[----:B-1----:R-:W-:Y:S01]  /*0c10*/  FADD R21, -R10, R21 ;  /* 0x000000150a157221 */ /* 0x002fe20000000100 */
[----:B------:R-:W-:-:S03]  /*0c20*/  FSETP.GT.AND P1, PT, |R0|, 8.50705917302346158658e+37, PT ;  /* 0x7e8000000000780b */ /* 0x000fc60003f24200 */
[C---:B------:R-:W-:Y:S01]  /*0c30*/  FMUL R25, R21.reuse, R21 ;  /* 0x0000001515197220 */ /* 0x040fe20000400000 */
[----:B------:R-:W-:Y:S01]  /*0c40*/  FFMA R10, R21, R11, R10 ;  /* 0x0000000b150a7223 */ /* 0x000fe2000000000a */
[----:B------:R-:W-:Y:S01]  /*0c50*/  FSEL R27, R27, R0, P1 ;  /* 0x000000001b1b7208 */ /* 0x000fe20000800000 */
[----:B---3--:R-:W-:Y:S01]  /*0c60*/  FADD R20, R23, R20 ;  /* 0x0000001417147221 */ /* 0x008fe20000000000 */
[----:B------:R-:W-:Y:S02]  /*0c70*/  FMUL R25, R8, R25 ;  /* 0x0000001908197220 */ /* 0x000fe40000400000 */
[----:B------:R-:W0:Y:S01]  /*0c80*/  SHFL.BFLY PT, R21, R10, 0x1, 0x1f ;  /* 0x0c201f000a157f89 */ /* 0x000e2200000e0000 */
[----:B------:R-:W-:Y:S01]  /*0c90*/  @!P3 FMUL R27, R27, 16777216 ;  /* 0x4b8000001b1bb820 */ /* 0x000fe20000400000 */
[----:B------:R-:W-:Y:S01]  /*0ca0*/  LOP3.LUT R23, R22, 0x3c, RZ, 0xc0, !PT ;  /* 0x0000003c16177812 */ /* 0x000fe200078ec0ff */
[----:B------:R-:W-:Y:S01]  /*0cb0*/  FFMA R20, R11, R25, R20 ;  /* 0x000000190b147223 */ /* 0x000fe20000000014 */
[----:B------:R-:W-:Y:S01]  /*0cc0*/  @P1 FMUL R9, R9, 0.25 ;  /* 0x3e80000009091820 */ /* 0x000fe20000400000 */
[----:B------:R-:W1:Y:S01]  /*0cd0*/  MUFU.RCP R8, R27 ;  /* 0x0000001b00087308 */ /* 0x000e620000001000 */
[----:B------:R-:W-:-:S02]  /*0ce0*/  FSETP.NEU.AND P1, PT, R0, RZ, PT ;  /* 0x000000ff0000720b */ /* 0x000fc40003f2d000 */
[----:B------:R-:W2:Y:S01]  /*0cf0*/  SHFL.BFLY PT, R11, R20, 0x1, 0x1f ;  /* 0x0c201f00140b7f89 */ /* 0x000ea200000e0000 */
[----:B------:R-:W-:Y:S01]  /*0d00*/  @!P3 FMUL R9, R9, 16777216 ;  /* 0x4b8000000909b820 */ /* 0x000fe20000400000 */
[----:B------:R-:W-:-:S03]  /*0d10*/  LOP3.LUT P3, RZ, R15, 0x1f, RZ, 0xc0, !PT ;  /* 0x0000001f0fff7812 */ /* 0x000fc6000786c0ff */
[----:B-1----:R-:W-:-:S10]  /*0d20*/  FMUL R8, R8, R9 ;  /* 0x0000000908087220 */ /* 0x002fd40000400000 */
[----:B------:R-:W-:Y:S01]  /*0d30*/  @!P3 STS [R23+0x80], R0 ;  /* 0x000080001700b388 */ /* 0x000fe20000000800 */
[----:B0-----:R-:W-:Y:S01]  /*0d40*/  FADD R21, -R10, R21 ;  /* 0x000000150a157221 */ /* 0x001fe20000000100 */
[----:B------:R-:W-:-:S03]  /*0d50*/  FSEL R8, R8, RZ, P1 ;  /* 0x000000ff08087208 */ /* 0x000fc60000800000 */
[C---:B------:R-:W-:Y:S02]  /*0d60*/  FMUL R9, R21.reuse, R21 ;  /* 0x0000001515097220 */ /* 0x040fe40000400000 */
[----:B------:R-:W-:Y:S01]  /*0d70*/  FFMA R10, R21, R8, R10 ;  /* 0x00000008150a7223 */ /* 0x000fe2000000000a */
[----:B--2---:R-:W-:Y:S01]  /*0d80*/  FADD R11, R20, R11 ;  /* 0x0000000b140b7221 */ /* 0x004fe20000000000 */
[----:B------:R-:W-:-:S03]  /*0d90*/  FMUL R9, R2, R9 ;  /* 0x0000000902097220 */ /* 0x000fc60000400000 */
[----:B------:R-:W-:Y:S01]  /*0da0*/  @!P3 STS [R23], R10 ;  /* 0x0000000a1700b388 */ /* 0x000fe20000000800 */
[----:B------:R-:W-:-:S05]  /*0db0*/  FFMA R8, R8, R9, R11 ;  /* 0x0000000908087223 */ /* 0x000fca000000000b */
[----:B------:R-:W-:Y:S04]  /*0dc0*/  @!P3 STS [R23+0x40], R8 ;  /* 0x000040081700b388 */ /* 0x000fe80000000800 */
[----:B------:R-:W-:Y:S06]  /*0dd0*/  BAR.SYNC.DEFER_BLOCKING 0x0 ;  /* 0x0000000000007b1d */ /* 0x000fec0000010000 */
[----:B------:R-:W0:Y:S04]  /*0de0*/  @!P4 LDS R18, [R15.X4+0x80] ;  /* 0x000080000f12c984 */ /* 0x000e280000004800 */
[----:B------:R-:W1:Y:S04]  /*0df0*/  @!P4 LDS R17, [R15.X4] ;  /* 0x000000000f11c984 */ /* 0x000e680000004800 */
[----:B------:R-:W2:Y:S04]  /*0e00*/  @!P4 LDS R19, [R15.X4+0x40] ;  /* 0x000040000f13c984 */ /* 0x000ea80000004800 */
[----:B0-----:R-:W0:Y:S04]  /*0e10*/  SHFL.BFLY PT, R9, R18, 0x8, 0x1f ;  /* 0x0d001f0012097f89 */ /* 0x001e2800000e0000 */
[----:B-1----:R-:W1:Y:S04]  /*0e20*/  SHFL.BFLY PT, R8, R17, 0x8, 0x1f ;  /* 0x0d001f0011087f89 */ /* 0x002e6800000e0000 */
[----:B--2---:R-:W2:Y:S01]  /*0e30*/  SHFL.BFLY PT, R10, R19, 0x8, 0x1f ;  /* 0x0d001f00130a7f89 */ /* 0x004ea200000e0000 */
[----:B0-----:R-:W-:-:S04]  /*0e40*/  FADD R2, R18, R9 ;  /* 0x0000000912027221 */ /* 0x001fc80000000000 */
[C---:B------:R-:W-:Y:S01]  /*0e50*/  FMUL R11, R2.reuse, 0.25 ;  /* 0x3e800000020b7820 */ /* 0x040fe20000400000 */
[C---:B------:R-:W-:Y:S01]  /*0e60*/  FSETP.GEU.AND P3, PT, |R2|.reuse, 1.175494350822287508e-38, PT ;  /* 0x008000000200780b */ /* 0x040fe20003f6e200 */
[----:B------:R-:W0:Y:S01]  /*0e70*/  SHFL.BFLY PT, R21, R2, 0x4, 0x1f ;  /* 0x0c801f0002157f89 */ /* 0x000e2200000e0000 */
[----:B------:R-:W-:Y:S01]  /*0e80*/  FSETP.GT.AND P1, PT, |R2|, 8.50705917302346158658e+37, PT ;  /* 0x7e8000000200780b */ /* 0x000fe20003f24200 */
[----:B-1----:R-:W-:Y:S01]  /*0e90*/  FADD R8, -R17, R8 ;  /* 0x0000000811087221 */ /* 0x002fe20000000100 */
[----:B--2---:R-:W-:Y:S02]  /*0ea0*/  FADD R19, R19, R10 ;  /* 0x0000000a13137221 */ /* 0x004fe40000000000 */
[----:B------:R-:W-:-:S07]  /*0eb0*/  FSEL R11, R11, R2, P1 ;  /* 0x000000020b0b7208 */ /* 0x000fce0000800000 */
[----:B------:R-:W-:Y:S02]  /*0ec0*/  @!P3 FMUL R11, R11, 16777216 ;  /* 0x4b8000000b0bb820 */ /* 0x000fe40000400000 */
[----:B------:R-:W-:Y:S02]  /*0ed0*/  @P1 FMUL R9, R9, 0.25 ;  /* 0x3e80000009091820 */ /* 0x000fe40000400000 */
[----:B------:R1:W2:Y:S02]  /*0ee0*/  MUFU.RCP R20, R11 ;  /* 0x0000000b00147308 */ /* 0x0002a40000001000 */
[----:B------:R-:W-:Y:S01]  /*0ef0*/  @!P3 FMUL R9, R9, 16777216 ;  /* 0x4b8000000909b820 */ /* 0x000fe20000400000 */
[C---:B------:R-:W-:Y:S01]  /*0f00*/  FSETP.NEU.AND P3, PT, R2.reuse, RZ, PT ;  /* 0x000000ff0200720b */ /* 0x040fe20003f6d000 */
[----:B0-----:R-:W-:Y:S01]  /*0f10*/  FADD R0, R2, R21 ;  /* 0x0000001502007221 */ /* 0x001fe20000000000 */
[----:B-1----:R-:W-:-:S03]  /*0f20*/  FMUL R11, R8, R8 ;  /* 0x00000008080b7220 */ /* 0x002fc60000400000 */
[C---:B------:R-:W-:Y:S01]  /*0f30*/  FMUL R23, R0.reuse, 0.25 ;  /* 0x3e80000000177820 */ /* 0x040fe20000400000 */
[----:B------:R-:W-:Y:S01]  /*0f40*/  FSETP.GEU.AND P4, PT, |R0|, 1.175494350822287508e-38, PT ;  /* 0x008000000000780b */ /* 0x000fe20003f8e200 */
[----:B------:R-:W-:Y:S01]  /*0f50*/  FMUL R11, R18, R11 ;  /* 0x0000000b120b7220 */ /* 0x000fe20000400000 */
[----:B------:R-:W-:Y:S01]  /*0f60*/  FSETP.GT.AND P1, PT, |R0|, 8.50705917302346158658e+37, PT ;  /* 0x7e8000000000780b */ /* 0x000fe20003f24200 */
[----:B--2---:R-:W-:Y:S02]  /*0f70*/  FMUL R20, R20, R9 ;  /* 0x0000000914147220 */ /* 0x004fe40000400000 */
[----:B------:R-:W0:Y:S01]  /*0f80*/  SHFL.BFLY PT, R9, R0, 0x2, 0x1f ;  /* 0x0c401f0000097f89 */ /* 0x000e2200000e0000 */
[----:B------:R-:W-:Y:S02]  /*0f90*/  FSEL R23, R23, R0, P1 ;  /* 0x0000000017177208 */ /* 0x000fe40000800000 */
[----:B------:R-:W-:Y:S02]  /*0fa0*/  FSEL R20, R20, RZ, P3 ;  /* 0x000000ff14147208 */ /* 0x000fe40001800000 */
[----:B------:R-:W-:-:S03]  /*0fb0*/  FSETP.NEU.AND P3, PT, R0, RZ, PT ;  /* 0x000000ff0000720b */ /* 0x000fc60003f6d000 */
[----:B------:R-:W-:Y:S01]  /*0fc0*/  FFMA R17, R8, R20, R17 ;  /* 0x0000001408117223 */ /* 0x000fe20000000011 */
[----:B------:R-:W-:Y:S01]  /*0fd0*/  @!P4 FMUL R23, R23, 16777216 ;  /* 0x4b8000001717c820 */ /* 0x000fe20000400000 */
[----:B------:R-:W-:Y:S01]  /*0fe0*/  FFMA R19, R20, R11, R19 ;  /* 0x0000000b14137223 */ /* 0x000fe20000000013 */
[----:B------:R-:W-:Y:S02]  /*0ff0*/  @P1 FMUL R21, R21, 0.25 ;  /* 0x3e80000015151820 */ /* 0x000fe40000400000 */
[----:B------:R-:W1:Y:S01]  /*1000*/  SHFL.BFLY PT, R10, R17, 0x4, 0x1f ;  /* 0x0c801f00110a7f89 */ /* 0x000e6200000e0000 */
[----:B------:R-:W2:Y:S01]  /*1010*/  MUFU.RCP R20, R23 ;  /* 0x0000001700147308 */ /* 0x000ea20000001000 */
[----:B------:R-:W-:Y:S02]  /*1020*/  @!P4 FMUL R21, R21, 16777216 ;  /* 0x4b8000001515c820 */ /* 0x000fe40000400000 */
[----:B------:R-:W3:Y:S01]  /*1030*/  SHFL.BFLY PT, R18, R19, 0x4, 0x1f ;  /* 0x0c801f0013127f89 */ /* 0x000ee200000e0000 */
[----:B0-----:R-:W-:-:S05]  /*1040*/  FADD R8, R0, R9 ;  /* 0x0000000900087221 */ /* 0x001fca0000000000 */
[----:B------:R-:W-:Y:S01]  /*1050*/  FSETP.GEU.AND P4, PT, |R8|, 1.175494350822287508e-38, PT ;  /* 0x008000000800780b */ /* 0x000fe20003f8e200 */
[----:B--2---:R-:W-:Y:S01]  /*1060*/  FMUL R20, R20, R21 ;  /* 0x0000001514147220 */ /* 0x004fe20000400000 */
[C---:B------:R-:W-:Y:S01]  /*1070*/  FMUL R21, R8.reuse, 0.25 ;  /* 0x3e80000008157820 */ /* 0x040fe20000400000 */
[----:B------:R-:W-:Y:S01]  /*1080*/  FSETP.GT.AND P1, PT, |R8|, 8.50705917302346158658e+37, PT ;  /* 0x7e8000000800780b */ /* 0x000fe20003f24200 */
[----:B------:R-:W0:Y:S02]  /*1090*/  SHFL.BFLY PT, R11, R8, 0x1, 0x1f ;  /* 0x0c201f00080b7f89 */ /* 0x000e2400000e0000 */
[----:B------:R-:W-:Y:S01]  /*10a0*/  FSEL R20, R20, RZ, P3 ;  /* 0x000000ff14147208 */ /* 0x000fe20001800000 */
[----:B-1----:R-:W-:Y:S01]  /*10b0*/  FADD R10, -R17, R10 ;  /* 0x0000000a110a7221 */ /* 0x002fe20000000100 */
[----:B------:R-:W-:-:S03]  /*10c0*/  FSEL R22, R21, R8, P1 ;  /* 0x0000000815167208 */ /* 0x000fc60000800000 */
[C---:B------:R-:W-:Y:S01]  /*10d0*/  FMUL R21, R10.reuse, R10 ;  /* 0x0000000a0a157220 */ /* 0x040fe20000400000 */
[----:B------:R-:W-:Y:S01]  /*10e0*/  FFMA R10, R10, R20, R17 ;  /* 0x000000140a0a7223 */ /* 0x000fe20000000011 */
[----:B------:R-:W-:Y:S01]  /*10f0*/  @!P4 FMUL R22, R22, 16777216 ;  /* 0x4b8000001616c820 */ /* 0x000fe20000400000 */
[----:B---3--:R-:W-:Y:S01]  /*1100*/  FADD R19, R19, R18 ;  /* 0x0000001213137221 */ /* 0x008fe20000000000 */
[----:B------:R-:W-:Y:S01]  /*1110*/  FMUL R21, R2, R21 ;  /* 0x0000001502157220 */ /* 0x000fe20000400000 */
[----:B------:R-:W-:Y:S01]  /*1120*/  @P1 FMUL R9, R9, 0.25 ;  /* 0x3e80000009091820 */ /* 0x000fe20000400000 */
[----:B------:R-:W1:Y:S01]  /*1130*/  SHFL.BFLY PT, R17, R10, 0x2, 0x1f ;  /* 0x0c401f000a117f89 */ /* 0x000e6200000e0000 */
[----:B------:R-:W-:Y:S01]  /*1140*/  FSETP.NEU.AND P1, PT, R8, RZ, PT ;  /* 0x000000ff0800720b */ /* 0x000fe20003f2d000 */
[----:B------:R-:W2:Y:S01]  /*1150*/  MUFU.RCP R22, R22 ;  /* 0x0000001600167308 */ /* 0x000ea20000001000 */
[----:B------:R-:W-:Y:S01]  /*1160*/  FFMA R19, R20, R21, R19 ;  /* 0x0000001514137223 */ /* 0x000fe20000000013 */
[----:B------:R-:W-:-:S04]  /*1170*/  @!P4 FMUL R9, R9, 16777216 ;  /* 0x4b8000000909c820 */ /* 0x000fc80000400000 */
[----:B------:R-:W3:Y:S01]  /*1180*/  SHFL.BFLY PT, R18, R19, 0x2, 0x1f ;  /* 0x0c401f0013127f89 */ /* 0x000ee200000e0000 */
[----:B0-----:R-:W-:-:S04]  /*1190*/  FADD R2, R8, R11 ;  /* 0x0000000b08027221 */ /* 0x001fc80000000000 */
[C---:B------:R-:W-:Y:S01]  /*11a0*/  FMUL R23, R2.reuse, 0.25 ;  /* 0x3e80000002177820 */ /* 0x040fe20000400000 */
[----:B------:R-:W-:Y:S01]  /*11b0*/  FSETP.GEU.AND P3, PT, |R2|, 1.175494350822287508e-38, PT ;  /* 0x008000000200780b */ /* 0x000fe20003f6e200 */
[----:B--2---:R-:W-:-:S05]  /*11c0*/  FMUL R9, R22, R9 ;  /* 0x0000000916097220 */ /* 0x004fca0000400000 */
        /* <DEDUP_REMOVED lines=10> */
[----:B------:R-:W-:Y:S02]  /*1270*/  FFMA R18, R9, R21, R18 ;  /* 0x0000001509127223 */ /* 0x000fe40000000012 */
[----:B------:R-:W-:Y:S01]  /*1280*/  @P1 FMUL R11, R11, 0.25 ;  /* 0x3e8000000b0b1820 */ /* 0x000fe20000400000 */
[----:B------:R-:W1:Y:S01]  /*1290*/  MUFU.RCP R0, R23 ;  /* 0x0000001700007308 */ /* 0x000e620000001000 */
[----:B------:R-:W-:Y:S01]  /*12a0*/  LOP3.LUT P1, RZ, R15, 0xf, RZ, 0xc0, !PT ;  /* 0x0000000f0fff7812 */ /* 0x000fe2000782c0ff */
[----:B------:R-:W2:Y:S01]  /*12b0*/  SHFL.BFLY PT, R9, R18, 0x1, 0x1f ;  /* 0x0c201f0012097f89 */ /* 0x000ea200000e0000 */
[----:B------:R-:W-:Y:S01]  /*12c0*/  @!P3 FMUL R11, R11, 16777216 ;  /* 0x4b8000000b0bb820 */ /* 0x000fe20000400000 */
[----:B------:R-:W-:-:S02]  /*12d0*/  FSETP.NEU.AND P3, PT, R2, RZ, PT ;  /* 0x000000ff0200720b */ /* 0x000fc40003f6d000 */
[----:B------:R-:W-:Y:S01]  /*12e0*/  ISETP.LT.AND P1, PT, R15, 0x10, !P1 ;  /* 0x000000100f00780c */ /* 0x000fe20004f21270 */
[----:B-1----:R-:W-:Y:S01]  /*12f0*/  FMUL R0, R0, R11 ;  /* 0x0000000b00007220 */ /* 0x002fe20000400000 */
[----:B0-----:R-:W-:-:S11]  /*1300*/  FADD R17, -R10, R17 ;  /* 0x000000110a117221 */ /* 0x001fd60000000100 */
[----:B------:R-:W-:Y:S01]  /*1310*/  @P1 STS [R15.X4+0x80], R2 ;  /* 0x000080020f001388 */ /* 0x000fe20000004800 */
[----:B------:R-:W-:Y:S01]  /*1320*/  FSEL R0, R0, RZ, P3 ;  /* 0x000000ff00007208 */ /* 0x000fe20001800000 */
[----:B------:R-:W-:-:S04]  /*1330*/  FMUL R11, R17, R17 ;  /* 0x00000011110b7220 */ /* 0x000fc80000400000 */
[----:B------:R-:W-:Y:S01]  /*1340*/  FFMA R26, R17, R0, R10 ;  /* 0x00000000111a7223 */ /* 0x000fe2000000000a */
[----:B--2---:R-:W-:Y:S01]  /*1350*/  FADD R9, R18, R9 ;  /* 0x0000000912097221 */ /* 0x004fe20000000000 */
[----:B------:R-:W-:-:S03]  /*1360*/  FMUL R11, R8, R11 ;  /* 0x0000000b080b7220 */ /* 0x000fc60000400000 */
[----:B------:R-:W-:Y:S01]  /*1370*/  @P1 STS [R15.X4], R26 ;  /* 0x0000001a0f001388 */ /* 0x000fe20000004800 */
[----:B------:R-:W-:Y:S01]  /*1380*/  FFMA R0, R0, R11, R9 ;  /* 0x0000000b00007223 */ /* 0x000fe20000000009 */
[----:B------:R-:W-:-:S04]  /*1390*/  IMAD.WIDE.U32 R8, R16, R3, c[0x0][0x168] ;  /* 0x00005a0010087625 */ /* 0x000fc800078e0003 */
[----:B------:R-:W-:Y:S01]  /*13a0*/  @P1 STS [R15.X4+0x40], R0 ;  /* 0x000040000f001388 */ /* 0x000fe20000004800 */
[----:B------:R-:W-:-:S03]  /*13b0*/  IMAD.WIDE.U32 R16, R16, R3, c[0x0][0x170] ;  /* 0x00005c0010107625 */ /* 0x000fc600078e0003 */
[----:B------:R-:W-:Y:S01]  /*13c0*/  BAR.SYNC.DEFER_BLOCKING 0x0 ;  /* 0x0000000000007b1d */ /* 0x000fe20000010000 */
[----:B------:R-:W-:-:S05]  /*13d0*/  CS2R R20, SRZ ;  /* 0x0000000000147805 */ /* 0x000fca000001ff00 */
[----:B------:R-:W2:Y:S04]  /*13e0*/  LDG.E.EL.64 R24, [R8.64] ;  /* 0x0000000408187981 */ /* 0x000ea8000c2e1b00 */
[----:B------:R-:W3:Y:S04]  /*13f0*/  LDG.E.EL.64 R22, [R16.64] ;  /* 0x0000000410167981 */ /* 0x000ee8000c2e1b00 */
[----:B------:R-:W4:Y:S04]  /*1400*/  LDG.E.EL.64 R10, [R8.64+0x1800] ;  /* 0x00180004080a7981 */ /* 0x000f28000c2e1b00 */
[----:B------:R-:W5:Y:S04]  /*1410*/  LDG.E.EL.64 R18, [R16.64+0x1800] ;  /* 0x0018000410127981 */ /* 0x000f68000c2e1b00 */
[----:B------:R0:W4:Y:S01]  /*1420*/  @!P2 LDG.E.EF.64 R20, [R4.64] ;  /* 0x000000040414a981 */ /* 0x000122000c0e1b00 */
[----:B------:R-:W-:-:S02]  /*1430*/  MOV R33, 0x39aaaaab ;  /* 0x39aaaaab00217802 */ /* 0x000fc40000000f00 */
[----:B------:R-:W-:Y:S01]  /*1440*/  ISETP.GE.U32.AND P1, PT, R13, 0xc00, PT ;  /* 0x00000c000d00780c */ /* 0x000fe20003f26070 */
[----:B------:R-:W1:Y:S03]  /*1450*/  LDS R2, [0x40] ;  /* 0x00004000ff027984 */ /* 0x000e660000000800 */
[----:B------:R-:W-:Y:S01]  /*1460*/  ISETP.GE.U32.AND.EX P1, PT, RZ, RZ, PT, P1 ;  /* 0x000000ffff00720c */ /* 0x000fe20003f26110 */
[----:B------:R-:W0:Y:S01]  /*1470*/  LDS R0, [RZ] ;  /* 0x00000000ff007984 */ /* 0x000e220000000800 */
[----:B-1----:R-:W-:-:S06]  /*1480*/  FFMA R2, R2, R33, 9.9999999747524270788e-07 ;  /* 0x358637bd02027423 */ /* 0x002fcc0000000021 */
[----:B------:R-:W1:Y:S01]  /*1490*/  MUFU.RSQ R2, R2 ;  /* 0x0000000200027308 */ /* 0x000e620000001400 */
[----:B--2---:R-:W-:Y:S02]  /*14a0*/  SHF.L.U32 R26, R25, 0x10, RZ ;  /* 0x00000010191a7819 */ /* 0x004fe400000006ff */
[----:B------:R-:W-:Y:S02]  /*14b0*/  PRMT R15, R24, 0x7632, R15 ;  /* 0x00007632180f7816 */ /* 0x000fe4000000000f */
[C---:B---3--:R-:W-:Y:S02]  /*14c0*/  PRMT R25, R22.reuse, 0x7632, R25 ;  /* 0x0000763216197816 */ /* 0x048fe40000000019 */
[----:B------:R-:W-:Y:S02]  /*14d0*/  SHF.L.U32 R27, R22, 0x10, RZ ;  /* 0x00000010161b7819 */ /* 0x000fe400000006ff */
[----:B------:R-:W-:Y:S02]  /*14e0*/  SHF.L.U32 R24, R24, 0x10, RZ ;  /* 0x0000001018187819 */ /* 0x000fe400000006ff */
[----:B------:R-:W-:-:S02]  /*14f0*/  SHF.L.U32 R22, R15, 0x10, RZ ;  /* 0x000000100f167819 */ /* 0x000fc400000006ff */
[----:B------:R-:W-:Y:S01]  /*1500*/  SHF.L.U32 R29, R25, 0x10, RZ ;  /* 0x00000010191d7819 */ /* 0x000fe200000006ff */
[----:B------:R-:W-:Y:S01]  /*1510*/  FADD R15, R24, R27 ;  /* 0x0000001b180f7221 */ /* 0x000fe20000000000 */
[----:B------:R-:W-:Y:S02]  /*1520*/  SHF.L.U32 R31, R23, 0x10, RZ ;  /* 0x00000010171f7819 */ /* 0x000fe400000006ff */
[----:B------:R-:W-:Y:S01]  /*1530*/  PRMT R25, R25, 0x7632, R25 ;  /* 0x0000763219197816 */ /* 0x000fe20000000019 */
[----:B0-----:R-:W-:Y:S01]  /*1540*/  FADD R4, R22, R29 ;  /* 0x0000001d16047221 */ /* 0x001fe20000000000 */
[----:B------:R-:W-:Y:S01]  /*1550*/  PRMT R23, R23, 0x7632, R23 ;  /* 0x0000763217177816 */ /* 0x000fe20000000017 */
[----:B------:R-:W-:Y:S01]  /*1560*/  FADD R5, R26, R31 ;  /* 0x0000001f1a057221 */ /* 0x000fe20000000000 */
[C---:B----4-:R-:W-:Y:S02]  /*1570*/  PRMT R22, R10.reuse, 0x7632, R22 ;  /* 0x000076320a167816 */ /* 0x050fe40000000016 */
[----:B------:R-:W-:-:S02]  /*1580*/  SHF.L.U32 R24, R10, 0x10, RZ ;  /* 0x000000100a187819 */ /* 0x000fc400000006ff */
[C---:B-----5:R-:W-:Y:S02]  /*1590*/  PRMT R10, R18.reuse, 0x7632, R10 ;  /* 0x00007632120a7816 */ /* 0x060fe4000000000a */
[----:B------:R-:W-:Y:S02]  /*15a0*/  SHF.L.U32 R29, R25, 0x10, RZ ;  /* 0x00000010191d7819 */ /* 0x000fe400000006ff */
[----:B------:R-:W-:Y:S02]  /*15b0*/  SHF.L.U32 R30, R23, 0x10, RZ ;  /* 0x00000010171e7819 */ /* 0x000fe400000006ff */
[----:B------:R-:W-:Y:S02]  /*15c0*/  SHF.L.U32 R25, R18, 0x10, RZ ;  /* 0x0000001012197819 */ /* 0x000fe400000006ff */
[----:B------:R-:W-:Y:S02]  /*15d0*/  SHF.L.U32 R23, R22, 0x10, RZ ;  /* 0x0000001016177819 */ /* 0x000fe400000006ff */
[----:B------:R-:W-:Y:S01]  /*15e0*/  SHF.L.U32 R26, R10, 0x10, RZ ;  /* 0x000000100a1a7819 */ /* 0x000fe200000006ff */
[----:B------:R-:W-:Y:S01]  /*15f0*/  FADD R18, R24, R25 ;  /* 0x0000001918127221 */ /* 0x000fe20000000000 */
[----:B------:R-:W-:Y:S01]  /*1600*/  SHF.L.U32 R27, R11, 0x10, RZ ;  /* 0x000000100b1b7819 */ /* 0x000fe200000006ff */
[----:B------:R-:W-:Y:S01]  /*1610*/  FADD R10, R29, R30 ;  /* 0x0000001e1d0a7221 */ /* 0x000fe20000000000 */
[----:B------:R-:W-:Y:S01]  /*1620*/  SHF.L.U32 R28, R19, 0x10, RZ ;  /* 0x00000010131c7819 */ /* 0x000fe200000006ff */
[----:B------:R-:W-:Y:S01]  /*1630*/  FADD R23, R23, R26 ;  /* 0x0000001a17177221 */ /* 0x000fe20000000000 */
[----:B------:R-:W-:Y:S01]  /*1640*/  PRMT R24, R11, 0x7632, R24 ;  /* 0x000076320b187816 */ /* 0x000fe20000000018 */
[----:B------:R-:W-:Y:S01]  /*1650*/  FADD R18, R18, 1 ;  /* 0x3f80000012127421 */ /* 0x000fe20000000000 */
[----:B------:R-:W-:Y:S01]  /*1660*/  PRMT R26, R19, 0x7632, R26 ;  /* 0x00007632131a7816 */ /* 0x000fe2000000001a */
[----:B------:R-:W-:Y:S01]  /*1670*/  FADD R22, R27, R28 ;  /* 0x0000001c1b167221 */ /* 0x000fe20000000000 */
[C---:B------:R-:W-:Y:S01]  /*1680*/  PRMT R11, R20.reuse, 0x7632, R11 ;  /* 0x00007632140b7816 */ /* 0x040fe2000000000b */
[----:B------:R-:W-:Y:S01]  /*1690*/  FADD R23, R23, 1 ;  /* 0x3f80000017177421 */ /* 0x000fe20000000000 */
[----:B------:R-:W-:Y:S01]  /*16a0*/  SHF.L.U32 R19, R20, 0x10, RZ ;  /* 0x0000001014137819 */ /* 0x000fe200000006ff */
[----:B------:R-:W-:Y:S01]  /*16b0*/  FADD R22, R22, 1 ;  /* 0x3f80000016167421 */ /* 0x000fe20000000000 */
[----:B------:R-:W-:-:S02]  /*16c0*/  PRMT R20, R21, 0x7632, R20 ;  /* 0x0000763215147816 */ /* 0x000fc40000000014 */
[----:B------:R-:W-:Y:S01]  /*16d0*/  SHF.L.U32 R25, R21, 0x10, RZ ;  /* 0x0000001015197819 */ /* 0x000fe200000006ff */
[----:B------:R-:W-:Y:S01]  /*16e0*/  FADD R19, -R0, R19 ;  /* 0x0000001300137221 */ /* 0x000fe20000000100 */
[----:B------:R-:W-:Y:S02]  /*16f0*/  SHF.L.U32 R24, R24, 0x10, RZ ;  /* 0x0000001018187819 */ /* 0x000fe400000006ff */
[----:B------:R-:W-:Y:S01]  /*1700*/  SHF.L.U32 R27, R26, 0x10, RZ ;  /* 0x000000101a1b7819 */ /* 0x000fe200000006ff */
[----:B------:R-:W-:Y:S01]  /*1710*/  FADD R25, -R0, R25 ;  /* 0x0000001900197221 */ /* 0x000fe20000000100 */
[----:B------:R-:W-:Y:S02]  /*1720*/  SHF.L.U32 R11, R11, 0x10, RZ ;  /* 0x000000100b0b7819 */ /* 0x000fe400000006ff */
[----:B------:R-:W-:Y:S01]  /*1730*/  SHF.L.U32 R21, R20, 0x10, RZ ;  /* 0x0000001014157819 */ /* 0x000fe200000006ff */
[----:B------:R-:W-:Y:S01]  /*1740*/  FADD R27, R24, R27 ;  /* 0x0000001b181b7221 */ /* 0x000fe20000000000 */
[----:B-1----:R-:W-:Y:S01]  /*1750*/  FMUL R20, R2, R19 ;  /* 0x0000001302147220 */ /* 0x002fe20000400000 */
[----:B------:R-:W-:Y:S01]  /*1760*/  FADD R11, -R0, R11 ;  /* 0x0000000b000b7221 */ /* 0x000fe20000000100 */
[----:B------:R-:W-:Y:S01]  /*1770*/  FMUL R24, R2, R25 ;  /* 0x0000001902187220 */ /* 0x000fe20000400000 */
[----:B------:R-:W-:Y:S01]  /*1780*/  FADD R21, -R0, R21 ;  /* 0x0000001500157221 */ /* 0x000fe20000000100 */
[----:B------:R-:W-:Y:S01]  /*1790*/  FADD R27, R27, 1 ;  /* 0x3f8000001b1b7421 */ /* 0x000fe20000000000 */
[----:B------:R-:W-:Y:S01]  /*17a0*/  FMUL R11, R2, R11 ;  /* 0x0000000b020b7220 */ /* 0x000fe20000400000 */
[----:B------:R-:W-:Y:S01]  /*17b0*/  FFMA R15, R20, R18, R15 ;  /* 0x00000012140f7223 */ /* 0x000fe2000000000f */
[----:B------:R-:W-:Y:S01]  /*17c0*/  FMUL R21, R2, R21 ;  /* 0x0000001502157220 */ /* 0x000fe20000400000 */
[----:B------:R-:W-:Y:S01]  /*17d0*/  FFMA R5, R24, R22, R5 ;  /* 0x0000001618057223 */ /* 0x000fe20000000005 */
[----:B------:R-:W-:Y:S01]  /*17e0*/  FFMA R4, R11, R23, R4 ;  /* 0x000000170b047223 */ /* 0x000fe20000000004 */
[----:B------:R-:W-:Y:S01]  /*17f0*/  IMAD.WIDE R18, R12, R3, c[0x0][0x178] ;  /* 0x00005e000c127625 */ /* 0x000fe200078e0203 */
[----:B------:R-:W-:-:S02]  /*1800*/  FFMA R10, R21, R27, R10 ;  /* 0x0000001b150a7223 */ /* 0x000fc4000000000a */
[----:B------:R-:W-:Y:S01]  /*1810*/  CS2R R20, SRZ ;  /* 0x0000000000147805 */ /* 0x000fe2000001ff00 */
[----:B------:R-:W-:Y:S02]  /*1820*/  F2FP.BF16.PACK_AB R22, R4, R15 ;  /* 0x0000000f0416723e */ /* 0x000fe400000010ff */
[----:B------:R-:W-:-:S05]  /*1830*/  F2FP.BF16.PACK_AB R23, R10, R5 ;  /* 0x000000050a17723e */ /* 0x000fca00000010ff */
[----:B------:R0:W-:Y:S04]  /*1840*/  @!P2 STG.E.64 [R18.64], R22 ;  /* 0x000000161200a986 */ /* 0x0001e8000c101b04 */
[----:B------:R-:W2:Y:S01]  /*1850*/  @P0 LDG.E.EF.64 R20, [R6.64] ;  /* 0x0000000406140981 */ /* 0x000ea2000c0e1b00 */
[----:B------:R-:W-:Y:S01]  /*1860*/  CS2R R12, SRZ ;  /* 0x00000000000c7805 */ /* 0x000fe2000001ff00 */
[----:B------:R-:W-:Y:S01]  /*1870*/  CS2R R10, SRZ ;  /* 0x00000000000a7805 */ /* 0x000fe2000001ff00 */
[----:B------:R-:W-:-:S04]  /*1880*/  CS2R R4, SRZ ;  /* 0x0000000000047805 */ /* 0x000fc8000001ff00 */
[----:B------:R-:W3:Y:S04]  /*1890*/  @!P1 LDG.E.EL.64 R12, [R8.64+0x2800] ;  /* 0x00280004080c9981 */ /* 0x000ee8000c2e1b00 */
[----:B------:R-:W4:Y:S01]  /*18a0*/  @!P1 LDG.E.EL.64 R10, [R16.64+0x2800] ;  /* 0x00280004100a9981 */ /* 0x000f22000c2e1b00 */
[----:B0-----:R-:W-:-:S03]  /*18b0*/  CS2R R18, SRZ ;  /* 0x0000000000127805 */ /* 0x001fc6000001ff00 */
[----:B------:R3:W5:Y:S04]  /*18c0*/  @!P1 LDG.E.EL.64 R4, [R8.64+0x1000] ;  /* 0x0010000408049981 */ /* 0x000768000c2e1b00 */
[----:B------:R0:W5:Y:S01]  /*18d0*/  @!P1 LDG.E.EL.64 R18, [R16.64+0x1000] ;  /* 0x0010000410129981 */ /* 0x000162000c2e1b00 */
[C---:B--2---:R-:W-:Y:S02]  /*18e0*/  PRMT R6, R20.reuse, 0x7632, R6 ;  /* 0x0000763214067816 */ /* 0x044fe40000000006 */
[C---:B------:R-:W-:Y:S02]  /*18f0*/  PRMT R22, R21.reuse, 0x7632, R22 ;  /* 0x0000763215167816 */ /* 0x040fe40000000016 */
[----:B------:R-:W-:Y:S02]  /*1900*/  SHF.L.U32 R23, R21, 0x10, RZ ;  /* 0x0000001015177819 */ /* 0x000fe400000006ff */
[----:B------:R-:W-:-:S02]  /*1910*/  SHF.L.U32 R15, R20, 0x10, RZ ;  /* 0x00000010140f7819 */ /* 0x000fc400000006ff */
[----:B------:R-:W-:Y:S01]  /*1920*/  SHF.L.U32 R7, R6, 0x10, RZ ;  /* 0x0000001006077819 */ /* 0x000fe200000006ff */
[----:B------:R-:W-:Y:S01]  /*1930*/  FADD R27, -R0, R23 ;  /* 0x00000017001b7221 */ /* 0x000fe20000000100 */
[----:B------:R-:W-:Y:S01]  /*1940*/  SHF.L.U32 R25, R22, 0x10, RZ ;  /* 0x0000001016197819 */ /* 0x000fe200000006ff */
[----:B------:R-:W-:Y:S01]  /*1950*/  FADD R21, -R0, R15 ;  /* 0x0000000f00157221 */ /* 0x000fe20000000100 */
[----:B---3--:R-:W-:Y:S01]  /*1960*/  SHF.L.U32 R8, R12, 0x10, RZ ;  /* 0x000000100c087819 */ /* 0x008fe200000006ff */
[----:B------:R-:W-:Y:S01]  /*1970*/  FADD R23, -R0, R7 ;  /* 0x0000000700177221 */ /* 0x000fe20000000100 */
[----:B----4-:R-:W-:Y:S01]  /*1980*/  PRMT R6, R10, 0x7632, R6 ;  /* 0x000076320a067816 */ /* 0x010fe20000000006 */
[----:B------:R-:W-:Y:S01]  /*1990*/  FADD R25, -R0, R25 ;  /* 0x0000001900197221 */ /* 0x000fe20000000100 */
[----:B------:R-:W-:Y:S01]  /*19a0*/  PRMT R0, R12, 0x7632, R0 ;  /* 0x000076320c007816 */ /* 0x000fe20000000000 */
[----:B------:R-:W-:Y:S01]  /*19b0*/  FMUL R7, R2, R21 ;  /* 0x0000001502077220 */ /* 0x000fe20000400000 */
[----:B------:R-:W-:-:S02]  /*19c0*/  SHF.L.U32 R9, R10, 0x10, RZ ;  /* 0x000000100a097819 */ /* 0x000fc400000006ff */
[----:B------:R-:W-:Y:S02]  /*19d0*/  SHF.L.U32 R12, R13, 0x10, RZ ;  /* 0x000000100d0c7819 */ /* 0x000fe400000006ff */
[----:B0-----:R-:W-:Y:S01]  /*19e0*/  SHF.L.U32 R17, R11, 0x10, RZ ;  /* 0x000000100b117819 */ /* 0x001fe200000006ff */
[----:B------:R-:W-:Y:S01]  /*19f0*/  FADD R8, R8, R9 ;  /* 0x0000000908087221 */ /* 0x000fe20000000000 */
[----:B------:R-:W-:Y:S01]  /*1a00*/  SHF.L.U32 R10, R0, 0x10, RZ ;  /* 0x00000010000a7819 */ /* 0x000fe200000006ff */
[----:B------:R-:W-:Y:S01]  /*1a10*/  FMUL R0, R2, R27 ;  /* 0x0000001b02007220 */ /* 0x000fe20000400000 */
[----:B------:R-:W-:Y:S01]  /*1a20*/  SHF.L.U32 R15, R6, 0x10, RZ ;  /* 0x00000010060f7819 */ /* 0x000fe200000006ff */
[----:B------:R-:W-:Y:S01]  /*1a30*/  FADD R9, R12, R17 ;  /* 0x000000110c097221 */ /* 0x000fe20000000000 */
[----:B------:R-:W-:Y:S01]  /*1a40*/  PRMT R13, R13, 0x7632, R13 ;  /* 0x000076320d0d7816 */ /* 0x000fe2000000000d */
[----:B------:R-:W-:Y:S01]  /*1a50*/  FMUL R6, R2, R23 ;  /* 0x0000001702067220 */ /* 0x000fe20000400000 */
[----:B------:R-:W-:Y:S01]  /*1a60*/  PRMT R12, R11, 0x7632, R12 ;  /* 0x000076320b0c7816 */ /* 0x000fe2000000000c */
[----:B------:R-:W-:Y:S01]  /*1a70*/  FADD R15, R10, R15 ;  /* 0x0000000f0a0f7221 */ /* 0x000fe20000000000 */
[C---:B-----5:R-:W-:Y:S01]  /*1a80*/  PRMT R16, R5.reuse, 0x7632, R16 ;  /* 0x0000763205107816 */ /* 0x060fe20000000010 */
[----:B------:R-:W-:Y:S01]  /*1a90*/  FADD R8, R8, 1 ;  /* 0x3f80000008087421 */ /* 0x000fe20000000000 */
[----:B------:R-:W-:Y:S01]  /*1aa0*/  SHF.L.U32 R17, R5, 0x10, RZ ;  /* 0x0000001005117819 */ /* 0x000fe200000006ff */
[----:B------:R-:W-:Y:S01]  /*1ab0*/  FADD R15, R15, 1 ;  /* 0x3f8000000f0f7421 */ /* 0x000fe20000000000 */
[----:B------:R-:W-:Y:S01]  /*1ac0*/  PRMT R10, R4, 0x7632, R10 ;  /* 0x00007632040a7816 */ /* 0x000fe2000000000a */
[----:B------:R-:W-:Y:S01]  /*1ad0*/  FMUL R2, R2, R25 ;  /* 0x0000001902027220 */ /* 0x000fe20000400000 */
[----:B------:R-:W-:-:S02]  /*1ae0*/  PRMT R5, R18, 0x7632, R5 ;  /* 0x0000763212057816 */ /* 0x000fc40000000005 */
[----:B------:R-:W-:Y:S02]  /*1af0*/  SHF.L.U32 R11, R18, 0x10, RZ ;  /* 0x00000010120b7819 */ /* 0x000fe400000006ff */
[----:B------:R-:W-:Y:S02]  /*1b00*/  PRMT R18, R19, 0x7632, R18 ;  /* 0x0000763213127816 */ /* 0x000fe40000000012 */
        /* <DEDUP_REMOVED lines=8> */
[----:B------:R-:W-:Y:S01]  /*1b90*/  FADD R11, R9, 1 ;  /* 0x3f800000090b7421 */ /* 0x000fe20000000000 */
[----:B------:R-:W-:Y:S01]  /*1ba0*/  SHF.L.U32 R16, R16, 0x10, RZ ;  /* 0x0000001010107819 */ /* 0x000fe200000006ff */
[----:B------:R-:W-:Y:S01]  /*1bb0*/  FADD R17, R17, R20 ;  /* 0x0000001411117221 */ /* 0x000fe20000000000 */
[----:B------:R-:W-:Y:S01]  /*1bc0*/  SHF.L.U32 R19, R18, 0x10, RZ ;  /* 0x0000001012137819 */ /* 0x000fe200000006ff */
[----:B------:R-:W-:Y:S01]  /*1bd0*/  FADD R5, R10, R5 ;  /* 0x000000050a057221 */ /* 0x000fe20000000000 */
[----:B------:R-:W-:Y:S01]  /*1be0*/  FADD R9, R12, 1 ;  /* 0x3f8000000c097421 */ /* 0x000fe20000000000 */
[----:B------:R-:W-:Y:S01]  /*1bf0*/  FFMA R4, R7, R8, R4 ;  /* 0x0000000807047223 */ /* 0x000fe20000000004 */
[----:B------:R-:W-:Y:S01]  /*1c00*/  FFMA R0, R0, R11, R17 ;  /* 0x0000000b00007223 */ /* 0x000fe20000000011 */
[----:B------:R-:W-:Y:S01]  /*1c10*/  FADD R19, R16, R19 ;  /* 0x0000001310137221 */ /* 0x000fe20000000000 */
[----:B------:R-:W-:Y:S01]  /*1c20*/  FFMA R5, R6, R15, R5 ;  /* 0x0000000f06057223 */ /* 0x000fe20000000005 */
[----:B------:R-:W-:-:S02]  /*1c30*/  IMAD.WIDE R14, R14, R3, c[0x0][0x178] ;  /* 0x00005e000e0e7625 */ /* 0x000fc400078e0203 */
[----:B------:R-:W-:Y:S02]  /*1c40*/  FFMA R9, R2, R9, R19 ;  /* 0x0000000902097223 */ /* 0x000fe40000000013 */
[----:B------:R-:W-:-:S03]  /*1c50*/  F2FP.BF16.PACK_AB R4, R5, R4 ;  /* 0x000000040504723e */ /* 0x000fc600000010ff */
[----:B------:R-:W-:Y:S01]  /*1c60*/  F2FP.BF16.PACK_AB R5, R9, R0 ;  /* 0x000000000905723e */ /* 0x000fe200000010ff */
[----:B------:R-:W-:Y:S06]  /*1c70*/  @!P0 EXIT ;  /* 0x000000000000894d */ /* 0x000fec0003800000 */
[----:B------:R-:W-:Y:S01]  /*1c80*/  STG.E.64 [R14.64], R4 ;  /* 0x000000040e007986 */ /* 0x000fe2000c101b04 */
[----:B------:R-:W-:Y:S05]  /*1c90*/  EXIT ;  /* 0x000000000000794d */ /* 0x000fea0003800000 */
.L_x_0:
[----:B------:R-:W-:-:S00]  /*1ca0*/  BRA `(.L_x_0) ;  /* 0xfffffff000007947 */ /* 0x000fc0000383ffff */
[----:B------:R-:W-:-:S00]  /*1cb0*/  NOP ;  /* 0x0000000000007918 */ /* 0x000fc00000000000 */
        /* <DEDUP_REMOVED lines=12> */
.L_x_1:


//--------------------- .nv.global.init           --------------------------
	.section	.nv.global.init,"aw",@progbits
.nv.global.init:
	.type		_$_str,@object
	.size		_$_str,(.L_0 - _$_str)
_$_str:
        /*0000*/ 	.byte	0x5f, 0x5f, 0x43, 0x55, 0x44, 0x41, 0x5f, 0x46, 0x54, 0x5a, 0x00
.L_0:


//--------------------- .nv.shared.triton_red_fused_add_mul_native_layer_norm_1 --------------------------
	.section	.nv.shared.triton_red_fused_add_mul_native_layer_norm_1,"aw",@nobits
	.sectionflags	@""
	.align	16
